//
// Generated by NVIDIA NVVM Compiler
//
// Compiler Build ID: CL-36424714
// Cuda compilation tools, release 13.0, V13.0.88
// Based on NVVM 20.0.0
//

.version 9.0
.target sm_100
.address_size 64

	// .globl	_Z4blurPfS_

.visible .entry _Z4blurPfS_(
	.param .u64 .ptr .align 1 _Z4blurPfS__param_0,
	.param .u64 .ptr .align 1 _Z4blurPfS__param_1
)
{
	.reg .pred 	%p<2>;
	.reg .b32 	%r<8>;
	.reg .b32 	%f<37>;
	.reg .b64 	%rd<9>;

	ld.param.u64 	%rd3, [_Z4blurPfS__param_0];
	ld.param.u64 	%rd4, [_Z4blurPfS__param_1];
	cvta.to.global.u64 	%rd5, %rd4;
	cvta.to.global.u64 	%rd6, %rd3;
	mov.u32 	%r4, %tid.x;
	mov.u32 	%r5, %ctaid.x;
	mad.lo.s32 	%r6, %r4, 999, %r5;
	mul.wide.u32 	%rd7, %r6, 4;
	add.s64 	%rd1, %rd6, %rd7;
	add.s64 	%rd8, %rd7, %rd5;
	add.s64 	%rd2, %rd8, 4;
	mov.b32 	%r7, 0;
$L__BB0_1:
	ld.global.f32 	%f1, [%rd1+3996];
	ld.global.f32 	%f2, [%rd1+4004];
	add.f32 	%f3, %f1, %f2;
	ld.global.f32 	%f4, [%rd1+4];
	add.f32 	%f5, %f3, %f4;
	ld.global.f32 	%f6, [%rd1+7996];
	add.f32 	%f7, %f5, %f6;
	mul.f32 	%f8, %f7, 0f3E800000;
	st.global.f32 	[%rd2+3996], %f8;
	ld.global.f32 	%f9, [%rd1+4000];
	st.global.f32 	[%rd2+3996], %f9;
	st.global.f32 	[%rd1+4000], %f8;
	ld.global.f32 	%f10, [%rd1+3996];
	ld.global.f32 	%f11, [%rd1+4004];
	add.f32 	%f12, %f10, %f11;
	ld.global.f32 	%f13, [%rd1+4];
	add.f32 	%f14, %f12, %f13;
	ld.global.f32 	%f15, [%rd1+7996];
	add.f32 	%f16, %f14, %f15;
	mul.f32 	%f17, %f16, 0f3E800000;
	st.global.f32 	[%rd2+3996], %f17;
	ld.global.f32 	%f18, [%rd1+4000];
	st.global.f32 	[%rd2+3996], %f18;
	st.global.f32 	[%rd1+4000], %f17;
	ld.global.f32 	%f19, [%rd1+3996];
	ld.global.f32 	%f20, [%rd1+4004];
	add.f32 	%f21, %f19, %f20;
	ld.global.f32 	%f22, [%rd1+4];
	add.f32 	%f23, %f21, %f22;
	ld.global.f32 	%f24, [%rd1+7996];
	add.f32 	%f25, %f23, %f24;
	mul.f32 	%f26, %f25, 0f3E800000;
	st.global.f32 	[%rd2+3996], %f26;
	ld.global.f32 	%f27, [%rd1+4000];
	st.global.f32 	[%rd2+3996], %f27;
	st.global.f32 	[%rd1+4000], %f26;
	ld.global.f32 	%f28, [%rd1+3996];
	ld.global.f32 	%f29, [%rd1+4004];
	add.f32 	%f30, %f28, %f29;
	ld.global.f32 	%f31, [%rd1+4];
	add.f32 	%f32, %f30, %f31;
	ld.global.f32 	%f33, [%rd1+7996];
	add.f32 	%f34, %f32, %f33;
	mul.f32 	%f35, %f34, 0f3E800000;
	st.global.f32 	[%rd2+3996], %f35;
	ld.global.f32 	%f36, [%rd1+4000];
	st.global.f32 	[%rd2+3996], %f36;
	st.global.f32 	[%rd1+4000], %f35;
	add.s32 	%r7, %r7, 4;
	setp.ne.s32 	%p1, %r7, 100;
	@%p1 bra 	$L__BB0_1;
	ret;

}


// ===== COMPILED SASS (sm_100) =====

	.target	sm_100

	.elftype	@"ET_EXEC"


//--------------------- .note.nv.tkinfo           --------------------------
	.section	.note.nv.tkinfo,"",@"SHT_NOTE"
	.sectionflags	@"SHF_NOTE_NV_TKINFO"
	.tkinfo
        /*0018*/ 	.word	0x00000002
        /*0030*/ 	.string	""
        /*0030*/ 	.string	"ptxas"
        /*0030*/ 	.string	"Cuda compilation tools, release 13.0, V13.0.88"
        /*0030*/ 	.string	"Build cuda_13.0.r13.0/compiler.36424714_0"
        /*0030*/ 	.string	"-arch sm_100 -m 64 "



//--------------------- .note.nv.cuinfo           --------------------------
	.section	.note.nv.cuinfo,"",@"SHT_NOTE"
	.sectionflags	@"SHF_NOTE_NV_CUINFO"
        /*0018*/ 	.short	0x0002
        /*001a*/ 	.short	0x0064
        /*001c*/ 	.short	0x0082
	.zero		2


//--------------------- .nv.info                  --------------------------
	.section	.nv.info,"",@"SHT_CUDA_INFO"
	.align	4


	//----- nvinfo : EIATTR_REGCOUNT
	.align		4
        /*0000*/ 	.byte	0x04, 0x2f
        /*0002*/ 	.short	(.L_1 - .L_0)
	.align		4
.L_0:
        /*0004*/ 	.word	index@(_Z4blurPfS_)
        /*0008*/ 	.word	0x00000014


	//----- nvinfo : EIATTR_FRAME_SIZE
	.align		4
.L_1:
        /*000c*/ 	.byte	0x04, 0x11
        /*000e*/ 	.short	(.L_3 - .L_2)
	.align		4
.L_2:
        /*0010*/ 	.word	index@(_Z4blurPfS_)
        /*0014*/ 	.word	0x00000000


	//----- nvinfo : EIATTR_MIN_STACK_SIZE
	.align		4
.L_3:
        /*0018*/ 	.byte	0x04, 0x12
        /*001a*/ 	.short	(.L_5 - .L_4)
	.align		4
.L_4:
        /*001c*/ 	.word	index@(_Z4blurPfS_)
        /*0020*/ 	.word	0x00000000
.L_5:


//--------------------- .nv.compat                --------------------------
	.section	.nv.compat,"",@"SHT_CUDA_COMPAT_INFO"
	.align	4
        /*0000*/ 	.byte	0x02, 0x09, 0x00, 0x00, 0x02, 0x02, 0x01, 0x00, 0x02, 0x05, 0x05, 0x00, 0x03, 0x07, 0x01, 0x01
        /*0010*/ 	.byte	0x02, 0x03, 0x00, 0x00, 0x02, 0x06, 0x01, 0x00, 0x04, 0x0b, 0x08, 0x00, 0x09, 0x00, 0x00, 0x00
        /*0020*/ 	.byte	0x00, 0x00, 0x00, 0x00


//--------------------- .nv.info._Z4blurPfS_      --------------------------
	.section	.nv.info._Z4blurPfS_,"",@"SHT_CUDA_INFO"
	.sectionflags	@""
	.align	4


	//----- nvinfo : EIATTR_CUDA_API_VERSION
	.align		4
        /*0000*/ 	.byte	0x04, 0x37
        /*0002*/ 	.short	(.L_7 - .L_6)
.L_6:
        /*0004*/ 	.word	0x00000082


	//----- nvinfo : EIATTR_KPARAM_INFO
	.align		4
.L_7:
        /*0008*/ 	.byte	0x04, 0x17
        /*000a*/ 	.short	(.L_9 - .L_8)
.L_8:
        /*000c*/ 	.word	0x00000000
        /*0010*/ 	.short	0x0001
        /*0012*/ 	.short	0x0008
        /*0014*/ 	.byte	0x00, 0xf5, 0x21, 0x00


	//----- nvinfo : EIATTR_KPARAM_INFO
	.align		4
.L_9:
        /*0018*/ 	.byte	0x04, 0x17
        /*001a*/ 	.short	(.L_11 - .L_10)
.L_10:
        /*001c*/ 	.word	0x00000000
        /*0020*/ 	.short	0x0000
        /*0022*/ 	.short	0x0000
        /*0024*/ 	.byte	0x00, 0xf5, 0x21, 0x00


	//----- nvinfo : EIATTR_SPARSE_MMA_MASK
	.align		4
.L_11:
        /*0028*/ 	.byte	0x03, 0x50
        /*002a*/ 	.short	0x0000


	//----- nvinfo : EIATTR_MAXREG_COUNT
	.align		4
        /*002c*/ 	.byte	0x03, 0x1b
        /*002e*/ 	.short	0x00ff


	//----- nvinfo : EIATTR_MERCURY_ISA_VERSION
	.align		4
        /*0030*/ 	.byte	0x03, 0x5f
        /*0032*/ 	.short	0x0101


	//----- nvinfo : EIATTR_VRC_CTA_INIT_COUNT
	.align		4
        /*0034*/ 	.byte	0x02, 0x4a
	.zero		1
	.zero		1


	//----- nvinfo : EIATTR_EXIT_INSTR_OFFSETS
	.align		4
        /*0038*/ 	.byte	0x04, 0x1c
        /*003a*/ 	.short	(.L_13 - .L_12)


	//   ....[0]....
.L_12:
        /*003c*/ 	.word	0x000003d0


	//----- nvinfo : EIATTR_CBANK_PARAM_SIZE
	.align		4
.L_13:
        /*0040*/ 	.byte	0x03, 0x19
        /*0042*/ 	.short	0x0010


	//----- nvinfo : EIATTR_PARAM_CBANK
	.align		4
        /*0044*/ 	.byte	0x04, 0x0a
        /*0046*/ 	.short	(.L_15 - .L_14)
	.align		4
.L_14:
        /*0048*/ 	.word	index@(.nv.constant0._Z4blurPfS_)
        /*004c*/ 	.short	0x0380
        /*004e*/ 	.short	0x0010


	//----- nvinfo : EIATTR_SW_WAR
	.align		4
.L_15:
        /*0050*/ 	.byte	0x04, 0x36
        /*0052*/ 	.short	(.L_17 - .L_16)
.L_16:
        /*0054*/ 	.word	0x00000008
.L_17:


//--------------------- .nv.callgraph             --------------------------
	.section	.nv.callgraph,"",@"SHT_CUDA_CALLGRAPH"
	.align	4
	.sectionentsize	8
	.align		4
        /*0000*/ 	.word	0x00000000
	.align		4
        /*0004*/ 	.word	0xffffffff
	.align		4
        /*0008*/ 	.word	0x00000000
	.align		4
        /*000c*/ 	.word	0xfffffffe
	.align		4
        /*0010*/ 	.word	0x00000000
	.align		4
        /*0014*/ 	.word	0xfffffffd
	.align		4
        /*0018*/ 	.word	0x00000000
	.align		4
        /*001c*/ 	.word	0xfffffffc


//--------------------- .text._Z4blurPfS_         --------------------------
	.section	.text._Z4blurPfS_,"ax",@progbits
	.align	128
        .global         _Z4blurPfS_
        .type           _Z4blurPfS_,@function
        .size           _Z4blurPfS_,(.L_x_2 - _Z4blurPfS_)
        .other          _Z4blurPfS_,@"STO_CUDA_ENTRY STV_DEFAULT"
_Z4blurPfS_:
.text._Z4blurPfS_:
[----:B------:R-:W-:Y:S01]  /*0000*/  LDC R1, c[0x0][0x37c] ;  /* 0x0000df00ff017b82 */ /* 0x000fe20000000800 */
[----:B------:R-:W0:Y:S07]  /*0010*/  S2R R7, SR_TID.X ;  /* 0x0000000000077919 */ /* 0x000e2e0000002100 */
[----:B------:R-:W1:Y:S01]  /*0020*/  LDC.64 R2, c[0x0][0x380] ;  /* 0x0000e000ff027b82 */ /* 0x000e620000000a00 */
[----:B------:R-:W2:Y:S01]  /*0030*/  LDCU.64 UR6, c[0x0][0x358] ;  /* 0x00006b00ff0677ac */ /* 0x000ea20008000a00 */
[----:B------:R-:W0:Y:S01]  /*0040*/  S2R R0, SR_CTAID.X ;  /* 0x0000000000007919 */ /* 0x000e220000002500 */
[----:B------:R-:W-:-:S05]  /*0050*/  UMOV UR4, URZ ;  /* 0x000000ff00047c82 */ /* 0x000fca0008000000 */
[----:B------:R-:W3:Y:S01]  /*0060*/  LDC.64 R4, c[0x0][0x388] ;  /* 0x0000e200ff047b82 */ /* 0x000ee20000000a00 */
[----:B0-----:R-:W-:-:S04]  /*0070*/  IMAD R7, R7, 0x3e7, R0 ;  /* 0x000003e707077824 */ /* 0x001fc800078e0200 */
[----:B-1----:R-:W-:-:S04]  /*0080*/  IMAD.WIDE.U32 R2, R7, 0x4, R2 ;  /* 0x0000000407027825 */ /* 0x002fc800078e0002 */
[----:B--23--:R-:W-:-:S07]  /*0090*/  IMAD.WIDE.U32 R4, R7, 0x4, R4 ;  /* 0x0000000407047825 */ /* 0x00cfce00078e0004 */
.L_x_0:
[----:B------:R-:W2:Y:S04]  /*00a0*/  LDG.E R0, desc[UR6][R2.64+0xf9c] ;  /* 0x000f9c0602007981 */ /* 0x000ea8000c1e1900 */
[----:B-1----:R-:W2:Y:S04]  /*00b0*/  LDG.E R7, desc[UR6][R2.64+0xfa4] ;  /* 0x000fa40602077981 */ /* 0x002ea8000c1e1900 */
[----:B------:R-:W3:Y:S04]  /*00c0*/  LDG.E R9, desc[UR6][R2.64+0x4] ;  /* 0x0000040602097981 */ /* 0x000ee8000c1e1900 */
[----:B------:R-:W4:Y:S01]  /*00d0*/  LDG.E R11, desc[UR6][R2.64+0x1f3c] ;  /* 0x001f3c06020b7981 */ /* 0x000f22000c1e1900 */
[----:B--2---:R-:W-:-:S04]  /*00e0*/  FADD R0, R0, R7 ;  /* 0x0000000700007221 */ /* 0x004fc80000000000 */
[----:B---3--:R-:W-:-:S04]  /*00f0*/  FADD R0, R0, R9 ;  /* 0x0000000900007221 */ /* 0x008fc80000000000 */
[----:B----4-:R-:W-:-:S04]  /*0100*/  FADD R0, R0, R11 ;  /* 0x0000000b00007221 */ /* 0x010fc80000000000 */
[----:B------:R-:W-:-:S05]  /*0110*/  FMUL R7, R0, 0.25 ;  /* 0x3e80000000077820 */ /* 0x000fca0000400000 */
[----:B------:R-:W-:Y:S04]  /*0120*/  STG.E desc[UR6][R4.64+0xfa0], R7 ;  /* 0x000fa00704007986 */ /* 0x000fe8000c101906 */
[----:B------:R-:W2:Y:S04]  /*0130*/  LDG.E R9, desc[UR6][R2.64+0xfa0] ;  /* 0x000fa00602097981 */ /* 0x000ea8000c1e1900 */
[----:B--2---:R0:W-:Y:S04]  /*0140*/  STG.E desc[UR6][R4.64+0xfa0], R9 ;  /* 0x000fa00904007986 */ /* 0x0041e8000c101906 */
[----:B------:R-:W2:Y:S04]  /*0150*/  LDG.E R0, desc[UR6][R2.64+0xf9c] ;  /* 0x000f9c0602007981 */ /* 0x000ea8000c1e1900 */
[----:B------:R-:W2:Y:S04]  /*0160*/  LDG.E R11, desc[UR6][R2.64+0xfa4] ;  /* 0x000fa406020b7981 */ /* 0x000ea8000c1e1900 */
[----:B------:R-:W3:Y:S04]  /*0170*/  LDG.E R13, desc[UR6][R2.64+0x4] ;  /* 0x00000406020d7981 */ /* 0x000ee8000c1e1900 */
[----:B------:R-:W4:Y:S04]  /*0180*/  LDG.E R15, desc[UR6][R2.64+0x1f3c] ;  /* 0x001f3c06020f7981 */ /* 0x000f28000c1e1900 */
[----:B------:R1:W-:Y:S01]  /*0190*/  STG.E desc[UR6][R2.64+0xfa0], R7 ;  /* 0x000fa00702007986 */ /* 0x0003e2000c101906 */
[----:B--2---:R-:W-:-:S04]  /*01a0*/  FADD R0, R0, R11 ;  /* 0x0000000b00007221 */ /* 0x004fc80000000000 */
[----:B---3--:R-:W-:-:S04]  /*01b0*/  FADD R0, R0, R13 ;  /* 0x0000000d00007221 */ /* 0x008fc80000000000 */
[----:B----4-:R-:W-:-:S04]  /*01c0*/  FADD R0, R0, R15 ;  /* 0x0000000f00007221 */ /* 0x010fc80000000000 */
[----:B------:R-:W-:-:S05]  /*01d0*/  FMUL R11, R0, 0.25 ;  /* 0x3e800000000b7820 */ /* 0x000fca0000400000 */
[----:B------:R-:W-:Y:S04]  /*01e0*/  STG.E desc[UR6][R4.64+0xfa0], R11 ;  /* 0x000fa00b04007986 */ /* 0x000fe8000c101906 */
[----:B0-----:R-:W2:Y:S04]  /*01f0*/  LDG.E R9, desc[UR6][R2.64+0xfa0] ;  /* 0x000fa00602097981 */ /* 0x001ea8000c1e1900 */
        /* <DEDUP_REMOVED lines=9> */
[----:B-1----:R-:W-:-:S05]  /*0290*/  FMUL R7, R0, 0.25 ;  /* 0x3e80000000077820 */ /* 0x002fca0000400000 */
        /* <DEDUP_REMOVED lines=11> */
[----:B-----5:R-:W-:-:S05]  /*0350*/  FMUL R11, R0, 0.25 ;  /* 0x3e800000000b7820 */ /* 0x020fca0000400000 */
[----:B------:R1:W-:Y:S04]  /*0360*/  STG.E desc[UR6][R4.64+0xfa0], R11 ;  /* 0x000fa00b04007986 */ /* 0x0003e8000c101906 */
[----:B0-----:R-:W2:Y:S01]  /*0370*/  LDG.E R9, desc[UR6][R2.64+0xfa0] ;  /* 0x000fa00602097981 */ /* 0x001ea2000c1e1900 */
[----:B------:R-:W-:-:S04]  /*0380*/  UIADD3 UR4, UPT, UPT, UR4, 0x4, URZ ;  /* 0x0000000404047890 */ /* 0x000fc8000fffe0ff */
[----:B------:R-:W-:Y:S01]  /*0390*/  UISETP.NE.AND UP0, UPT, UR4, 0x64, UPT ;  /* 0x000000640400788c */ /* 0x000fe2000bf05270 */
[----:B--2---:R1:W-:Y:S04]  /*03a0*/  STG.E desc[UR6][R4.64+0xfa0], R9 ;  /* 0x000fa00904007986 */ /* 0x0043e8000c101906 */
[----:B------:R1:W-:Y:S04]  /*03b0*/  STG.E desc[UR6][R2.64+0xfa0], R11 ;  /* 0x000fa00b02007986 */ /* 0x0003e8000c101906 */
[----:B------:R-:W-:Y:S05]  /*03c0*/  BRA.U UP0, `(.L_x_0) ;  /* 0xfffffffd00347547 */ /* 0x000fea000b83ffff */
[----:B------:R-:W-:Y:S05]  /*03d0*/  EXIT ;  /* 0x000000000000794d */ /* 0x000fea0003800000 */
.L_x_1:
[----:B------:R-:W-:-:S00]  /*03e0*/  BRA `(.L_x_1) ;  /* 0xfffffffc00fc7947 */ /* 0x000fc0000383ffff */
[----:B------:R-:W-:-:S00]  /*03f0*/  NOP ;  /* 0x0000000000007918 */ /* 0x000fc00000000000 */
        /* <DEDUP_REMOVED lines=8> */
.L_x_2:


//--------------------- .nv.shared.reserved.0     --------------------------
	.section	.nv.shared.reserved.0,"aw",@nobits
	.weak		__nv_reservedSMEM_offset_0_alias
	.size		__nv_reservedSMEM_offset_0_alias, 0, 64
	.other		__nv_reservedSMEM_offset_0_alias,@"STO_CUDA_RESERVED_SHARED STV_DEFAULT"
__nv_reservedSMEM_offset_0_alias:
	.zero		0
	.zero		64


//--------------------- .nv.constant0._Z4blurPfS_ --------------------------
	.section	.nv.constant0._Z4blurPfS_,"a",@progbits
	.sectionflags	@""
	.align	4
.nv.constant0._Z4blurPfS_:
	.zero		912


//--------------------- SYMBOLS --------------------------

	.type		.nv.reservedSmem.offset0,@object
	.size		.nv.reservedSmem.offset0,0x4
